	.headerflags	@"EF_CUDA_TEXMODE_UNIFIED EF_CUDA_64BIT_ADDRESS EF_CUDA_SM89 EF_CUDA_VIRTUAL_SM(EF_CUDA_SM89)"
	.elftype	@"ET_EXEC"


//--------------------- .nv.info                  --------------------------
	.section	.nv.info,"",@"SHT_CUDA_INFO"
	.align	4


	//----- nvinfo : EIATTR_REGCOUNT
	.align		4
        /*0000*/ 	.byte	0x04, 0x2f
        /*0002*/ 	.short	(.L_2 - .L_1)
	.align		4
.L_1:
        /*0004*/ 	.word	index@(triton__0d1d2d3d4d5d6d7de8de)
        /*0008*/ 	.word	0x00000028


	//----- nvinfo : EIATTR_MAX_STACK_SIZE
	.align		4
.L_2:
        /*000c*/ 	.byte	0x04, 0x23
        /*000e*/ 	.short	(.L_4 - .L_3)
	.align		4
.L_3:
        /*0010*/ 	.word	index@(triton__0d1d2d3d4d5d6d7de8de)
        /*0014*/ 	.word	0x00000000


	//----- nvinfo : EIATTR_MIN_STACK_SIZE
	.align		4
.L_4:
        /*0018*/ 	.byte	0x04, 0x12
        /*001a*/ 	.short	(.L_6 - .L_5)
	.align		4
.L_5:
        /*001c*/ 	.word	index@(triton__0d1d2d3d4d5d6d7de8de)
        /*0020*/ 	.word	0x00000000


	//----- nvinfo : EIATTR_FRAME_SIZE
	.align		4
.L_6:
        /*0024*/ 	.byte	0x04, 0x11
        /*0026*/ 	.short	(.L_8 - .L_7)
	.align		4
.L_7:
        /*0028*/ 	.word	index@(triton__0d1d2d3d4d5d6d7de8de)
        /*002c*/ 	.word	0x00000000
.L_8:


//--------------------- .nv.info.triton__0d1d2d3d4d5d6d7de8de --------------------------
	.section	.nv.info.triton__0d1d2d3d4d5d6d7de8de,"",@"SHT_CUDA_INFO"
	.align	4


	//----- nvinfo : EIATTR_CUDA_API_VERSION
	.align		4
        /*0000*/ 	.byte	0x04, 0x37
        /*0002*/ 	.short	(.L_10 - .L_9)
.L_9:
        /*0004*/ 	.word	0x0000007b


	//----- nvinfo : EIATTR_PARAM_CBANK
	.align		4
.L_10:
        /*0008*/ 	.byte	0x04, 0x0a
        /*000a*/ 	.short	(.L_12 - .L_11)
	.align		4
.L_11:
        /*000c*/ 	.word	index@(.nv.constant0.triton__0d1d2d3d4d5d6d7de8de)
        /*0010*/ 	.short	0x0160
        /*0012*/ 	.short	0x0040


	//----- nvinfo : EIATTR_CBANK_PARAM_SIZE
	.align		4
.L_12:
        /*0014*/ 	.byte	0x03, 0x19
        /*0016*/ 	.short	0x0040


	//----- nvinfo : EIATTR_KPARAM_INFO
	.align		4
        /*0018*/ 	.byte	0x04, 0x17
        /*001a*/ 	.short	(.L_14 - .L_13)
.L_13:
        /*001c*/ 	.word	0x00000000
        /*0020*/ 	.short	0x0008
        /*0022*/ 	.short	0x003c
        /*0024*/ 	.byte	0x00, 0xf0, 0x11, 0x00


	//----- nvinfo : EIATTR_KPARAM_INFO
	.align		4
.L_14:
        /*0028*/ 	.byte	0x04, 0x17
        /*002a*/ 	.short	(.L_16 - .L_15)
.L_15:
        /*002c*/ 	.word	0x00000000
        /*0030*/ 	.short	0x0007
        /*0032*/ 	.short	0x0038
        /*0034*/ 	.byte	0x00, 0xf0, 0x11, 0x00


	//----- nvinfo : EIATTR_KPARAM_INFO
	.align		4
.L_16:
        /*0038*/ 	.byte	0x04, 0x17
        /*003a*/ 	.short	(.L_18 - .L_17)
.L_17:
        /*003c*/ 	.word	0x00000000
        /*0040*/ 	.short	0x0006
        /*0042*/ 	.short	0x0030
        /*0044*/ 	.byte	0x00, 0xf0, 0x21, 0x00


	//----- nvinfo : EIATTR_KPARAM_INFO
	.align		4
.L_18:
        /*0048*/ 	.byte	0x04, 0x17
        /*004a*/ 	.short	(.L_20 - .L_19)
.L_19:
        /*004c*/ 	.word	0x00000000
        /*0050*/ 	.short	0x0005
        /*0052*/ 	.short	0x0028
        /*0054*/ 	.byte	0x00, 0xf0, 0x21, 0x00


	//----- nvinfo : EIATTR_KPARAM_INFO
	.align		4
.L_20:
        /*0058*/ 	.byte	0x04, 0x17
        /*005a*/ 	.short	(.L_22 - .L_21)
.L_21:
        /*005c*/ 	.word	0x00000000
        /*0060*/ 	.short	0x0004
        /*0062*/ 	.short	0x0020
        /*0064*/ 	.byte	0x00, 0xf0, 0x21, 0x00


	//----- nvinfo : EIATTR_KPARAM_INFO
	.align		4
.L_22:
        /*0068*/ 	.byte	0x04, 0x17
        /*006a*/ 	.short	(.L_24 - .L_23)
.L_23:
        /*006c*/ 	.word	0x00000000
        /*0070*/ 	.short	0x0003
        /*0072*/ 	.short	0x0018
        /*0074*/ 	.byte	0x00, 0xf0, 0x21, 0x00


	//----- nvinfo : EIATTR_KPARAM_INFO
	.align		4
.L_24:
        /*0078*/ 	.byte	0x04, 0x17
        /*007a*/ 	.short	(.L_26 - .L_25)
.L_25:
        /*007c*/ 	.word	0x00000000
        /*0080*/ 	.short	0x0002
        /*0082*/ 	.short	0x0010
        /*0084*/ 	.byte	0x00, 0xf0, 0x21, 0x00


	//----- nvinfo : EIATTR_KPARAM_INFO
	.align		4
.L_26:
        /*0088*/ 	.byte	0x04, 0x17
        /*008a*/ 	.short	(.L_28 - .L_27)
.L_27:
        /*008c*/ 	.word	0x00000000
        /*0090*/ 	.short	0x0001
        /*0092*/ 	.short	0x0008
        /*0094*/ 	.byte	0x00, 0xf0, 0x21, 0x00


	//----- nvinfo : EIATTR_KPARAM_INFO
	.align		4
.L_28:
        /*0098*/ 	.byte	0x04, 0x17
        /*009a*/ 	.short	(.L_30 - .L_29)
.L_29:
        /*009c*/ 	.word	0x00000000
        /*00a0*/ 	.short	0x0000
        /*00a2*/ 	.short	0x0000
        /*00a4*/ 	.byte	0x00, 0xf0, 0x21, 0x00


	//----- nvinfo : EIATTR_MAXREG_COUNT
	.align		4
.L_30:
        /*00a8*/ 	.byte	0x03, 0x1b
        /*00aa*/ 	.short	0x00ff


	//----- nvinfo : EIATTR_COOP_GROUP_MASK_REGIDS
	.align		4
        /*00ac*/ 	.byte	0x04, 0x29
        /*00ae*/ 	.short	(.L_32 - .L_31)


	//   ....[0]....
.L_31:
        /*00b0*/ 	.word	0xffffffff


	//   ....[1]....
        /*00b4*/ 	.word	0xffffffff


	//   ....[2]....
        /*00b8*/ 	.word	0xffffffff


	//   ....[3]....
        /*00bc*/ 	.word	0xffffffff


	//   ....[4]....
        /*00c0*/ 	.word	0xffffffff


	//   ....[5]....
        /*00c4*/ 	.word	0xffffffff


	//   ....[6]....
        /*00c8*/ 	.word	0xffffffff


	//   ....[7]....
        /*00cc*/ 	.word	0xffffffff


	//----- nvinfo : EIATTR_COOP_GROUP_INSTR_OFFSETS
	.align		4
.L_32:
        /*00d0*/ 	.byte	0x04, 0x28
        /*00d2*/ 	.short	(.L_34 - .L_33)


	//   ....[0]....
.L_33:
        /*00d4*/ 	.word	0x00000510


	//   ....[1]....
        /*00d8*/ 	.word	0x00000530


	//   ....[2]....
        /*00dc*/ 	.word	0x00000550


	//   ....[3]....
        /*00e0*/ 	.word	0x00000570


	//   ....[4]....
        /*00e4*/ 	.word	0x00000590


	//   ....[5]....
        /*00e8*/ 	.word	0x00000600


	//   ....[6]....
        /*00ec*/ 	.word	0x00000620


	//   ....[7]....
        /*00f0*/ 	.word	0x00000640


	//----- nvinfo : EIATTR_EXIT_INSTR_OFFSETS
	.align		4
.L_34:
        /*00f4*/ 	.byte	0x04, 0x1c
        /*00f6*/ 	.short	(.L_36 - .L_35)


	//   ....[0]....
.L_35:
        /*00f8*/ 	.word	0x00001160


	//----- nvinfo : EIATTR_MAX_THREADS
	.align		4
.L_36:
        /*00fc*/ 	.byte	0x04, 0x05
        /*00fe*/ 	.short	(.L_38 - .L_37)
.L_37:
        /*0100*/ 	.word	0x00000100
        /*0104*/ 	.word	0x00000001
        /*0108*/ 	.word	0x00000001
.L_38:


//--------------------- .nv.rel.action            --------------------------
	.section	.nv.rel.action,"",@"SHT_CUDA_RELOCINFO"
	.align	8
	.sectionentsize	8
        /*0000*/ 	.byte	0x73, 0x00, 0x00, 0x00, 0x00, 0x00, 0x00, 0x00, 0x00, 0x00, 0x00, 0x11, 0x25, 0x00, 0x05, 0x36


//--------------------- .nv.constant0.triton__0d1d2d3d4d5d6d7de8de --------------------------
	.section	.nv.constant0.triton__0d1d2d3d4d5d6d7de8de,"a",@progbits
	.align	4
.nv.constant0.triton__0d1d2d3d4d5d6d7de8de:
	.zero		416


//--------------------- .text.triton__0d1d2d3d4d5d6d7de8de --------------------------
	.section	.text.triton__0d1d2d3d4d5d6d7de8de,"ax",@progbits
	.sectionflags	@"SHF_BARRIERS=1"
	.sectioninfo	@"SHI_REGISTERS=40"
	.align	128
        .global         triton__0d1d2d3d4d5d6d7de8de
        .type           triton__0d1d2d3d4d5d6d7de8de,@function
        .size           triton__0d1d2d3d4d5d6d7de8de,(.L_x_2 - triton__0d1d2d3d4d5d6d7de8de)
        .other          triton__0d1d2d3d4d5d6d7de8de,@"STO_CUDA_ENTRY STV_DEFAULT"
triton__0d1d2d3d4d5d6d7de8de:
.text.triton__0d1d2d3d4d5d6d7de8de:
[----:B------:R-:W-:-:S02]  /*0000*/  MOV R1, c[0x0][0x28] ;  /* 0x00000a0000017a02 */ /* 0x000fc40000000f00 */
[----:B------:R-:W0:Y:S01]  /*0010*/  S2R R0, SR_TID.X ;  /* 0x0000000000007919 */ /* 0x000e220000002100 */
[----:B------:R-:W-:Y:S01]  /*0020*/  IMAD.MOV.U32 R7, RZ, RZ, 0x2 ;  /* 0x00000002ff077424 */ /* 0x000fe200078e00ff */
[----:B------:R-:W-:Y:S01]  /*0030*/  CS2R R8, SRZ ;  /* 0x0000000000087805 */ /* 0x000fe2000001ff00 */
[----:B------:R-:W-:Y:S01]  /*0040*/  CS2R R10, SRZ ;  /* 0x00000000000a7805 */ /* 0x000fe2000001ff00 */
[----:B------:R-:W1:Y:S01]  /*0050*/  S2R R24, SR_CTAID.X ;  /* 0x0000000000187919 */ /* 0x000e620000002500 */
[----:B------:R-:W-:Y:S01]  /*0060*/  ULDC.64 UR6, c[0x0][0x118] ;  /* 0x0000460000067ab9 */ /* 0x000fe20000000a00 */
[----:B0-----:R-:W-:-:S04]  /*0070*/  LOP3.LUT R28, R0, 0xff, RZ, 0xc0, !PT ;  /* 0x000000ff001c7812 */ /* 0x001fc800078ec0ff */
[----:B------:R-:W-:-:S04]  /*0080*/  SHF.L.U32 R29, R28, 0x3, RZ ;  /* 0x000000031c1d7819 */ /* 0x000fc800000006ff */
[----:B------:R-:W-:Y:S01]  /*0090*/  IADD3 R3, R29, 0x800, RZ ;  /* 0x000008001d037810 */ /* 0x000fe20007ffe0ff */
[----:B-1----:R-:W-:-:S03]  /*00a0*/  IMAD R6, R24, 0x900, R29 ;  /* 0x0000090018067824 */ /* 0x002fc600078e021d */
[----:B------:R-:W-:Y:S02]  /*00b0*/  ISETP.GE.U32.AND P0, PT, R3, 0x900, PT ;  /* 0x000009000300780c */ /* 0x000fe40003f06070 */
[----:B------:R-:W-:-:S05]  /*00c0*/  IADD3 R12, R6, 0x800, RZ ;  /* 0x00000800060c7810 */ /* 0x000fca0007ffe0ff */
[----:B------:R-:W-:-:S04]  /*00d0*/  IMAD.WIDE R12, R12, R7, c[0x0][0x160] ;  /* 0x000058000c0c7625 */ /* 0x000fc800078e0207 */
[----:B------:R-:W-:Y:S02]  /*00e0*/  IMAD.WIDE R6, R6, R7, c[0x0][0x160] ;  /* 0x0000580006067625 */ /* 0x000fe400078e0207 */
[----:B------:R-:W2:Y:S04]  /*00f0*/  @!P0 LDG.E.EL.128 R8, [R12.64] ;  /* 0x000000060c088981 */ /* 0x000ea8000c2e1d00 */
[----:B------:R-:W3:Y:S01]  /*0100*/  LDG.E.EL.128 R4, [R6.64] ;  /* 0x0000000606047981 */ /* 0x000ee2000c2e1d00 */
[----:B------:R-:W-:Y:S02]  /*0110*/  ISETP.GE.AND P1, PT, R0, 0x8, PT ;  /* 0x000000080000780c */ /* 0x000fe40003f26270 */
[----:B--2---:R-:W-:Y:S02]  /*0120*/  SEL R15, R8, RZ, !P0 ;  /* 0x000000ff080f7207 */ /* 0x004fe40004000000 */
[----:B------:R-:W-:-:S02]  /*0130*/  SEL R16, R9, RZ, !P0 ;  /* 0x000000ff09107207 */ /* 0x000fc40004000000 */
[C---:B---3--:R-:W-:Y:S02]  /*0140*/  PRMT R8, R4.reuse, 0x7632, R8 ;  /* 0x0000763204087816 */ /* 0x048fe40000000008 */
[----:B------:R-:W-:Y:S02]  /*0150*/  SHF.L.U32 R14, R4, 0x10, RZ ;  /* 0x00000010040e7819 */ /* 0x000fe400000006ff */
[C---:B------:R-:W-:Y:S01]  /*0160*/  PRMT R4, R15.reuse, 0x7632, R4 ;  /* 0x000076320f047816 */ /* 0x040fe20000000004 */
[----:B------:R-:W-:Y:S01]  /*0170*/  IMAD.U32 R15, R15, 0x10000, RZ ;  /* 0x000100000f0f7824 */ /* 0x000fe200078e00ff */
[C---:B------:R-:W-:Y:S01]  /*0180*/  PRMT R12, R16.reuse, 0x7632, R12 ;  /* 0x00007632100c7816 */ /* 0x040fe2000000000c */
[----:B------:R-:W-:Y:S01]  /*0190*/  IMAD.U32 R16, R16, 0x10000, RZ ;  /* 0x0001000010107824 */ /* 0x000fe200078e00ff */
[----:B------:R-:W-:Y:S01]  /*01a0*/  SHF.L.U32 R13, R4, 0x10, RZ ;  /* 0x00000010040d7819 */ /* 0x000fe200000006ff */
[----:B------:R-:W-:Y:S01]  /*01b0*/  FMUL R15, R15, R15 ;  /* 0x0000000f0f0f7220 */ /* 0x000fe20000400000 */
[----:B------:R-:W-:Y:S01]  /*01c0*/  SHF.L.U32 R8, R8, 0x10, RZ ;  /* 0x0000001008087819 */ /* 0x000fe200000006ff */
[----:B------:R-:W-:Y:S01]  /*01d0*/  FMUL R16, R16, R16 ;  /* 0x0000001010107220 */ /* 0x000fe20000400000 */
[----:B------:R-:W-:Y:S01]  /*01e0*/  SHF.L.U32 R12, R12, 0x10, RZ ;  /* 0x000000100c0c7819 */ /* 0x000fe200000006ff */
[----:B------:R-:W-:Y:S01]  /*01f0*/  FMUL R13, R13, R13 ;  /* 0x0000000d0d0d7220 */ /* 0x000fe20000400000 */
[----:B------:R-:W-:-:S02]  /*0200*/  FSEL R15, R15, -RZ, !P0 ;  /* 0x800000ff0f0f7208 */ /* 0x000fc40004000000 */
[----:B------:R-:W-:Y:S01]  /*0210*/  SEL R10, R10, RZ, !P0 ;  /* 0x000000ff0a0a7207 */ /* 0x000fe20004000000 */
[----:B------:R-:W-:Y:S01]  /*0220*/  FMUL R12, R12, R12 ;  /* 0x0000000c0c0c7220 */ /* 0x000fe20000400000 */
[----:B------:R-:W-:Y:S01]  /*0230*/  FSEL R13, R13, -RZ, !P0 ;  /* 0x800000ff0d0d7208 */ /* 0x000fe20004000000 */
[----:B------:R-:W-:Y:S01]  /*0240*/  FFMA R15, R14, R14, R15 ;  /* 0x0000000e0e0f7223 */ /* 0x000fe2000000000f */
[C---:B------:R-:W-:Y:S02]  /*0250*/  PRMT R9, R5.reuse, 0x7632, R9 ;  /* 0x0000763205097816 */ /* 0x040fe40000000009 */
[----:B------:R-:W-:Y:S01]  /*0260*/  SHF.L.U32 R5, R5, 0x10, RZ ;  /* 0x0000001005057819 */ /* 0x000fe200000006ff */
[----:B------:R-:W-:Y:S01]  /*0270*/  FFMA R14, R8, R8, R13 ;  /* 0x00000008080e7223 */ /* 0x000fe2000000000d */
[C---:B------:R-:W-:Y:S02]  /*0280*/  PRMT R8, R10.reuse, 0x7632, R8 ;  /* 0x000076320a087816 */ /* 0x040fe40000000008 */
[----:B------:R-:W-:Y:S01]  /*0290*/  SHF.L.U32 R10, R10, 0x10, RZ ;  /* 0x000000100a0a7819 */ /* 0x000fe200000006ff */
[----:B------:R-:W-:Y:S01]  /*02a0*/  FADD R15, R15, R14 ;  /* 0x0000000e0f0f7221 */ /* 0x000fe20000000000 */
[----:B------:R-:W-:Y:S01]  /*02b0*/  FSEL R16, R16, -RZ, !P0 ;  /* 0x800000ff10107208 */ /* 0x000fe20004000000 */
[----:B------:R-:W-:Y:S01]  /*02c0*/  IMAD.U32 R8, R8, 0x10000, RZ ;  /* 0x0001000008087824 */ /* 0x000fe200078e00ff */
[----:B------:R-:W-:Y:S01]  /*02d0*/  SEL R11, R11, RZ, !P0 ;  /* 0x000000ff0b0b7207 */ /* 0x000fe20004000000 */
[----:B------:R-:W-:Y:S01]  /*02e0*/  FMUL R10, R10, R10 ;  /* 0x0000000a0a0a7220 */ /* 0x000fe20000400000 */
[----:B------:R-:W-:Y:S01]  /*02f0*/  SHF.L.U32 R9, R9, 0x10, RZ ;  /* 0x0000001009097819 */ /* 0x000fe200000006ff */
[----:B------:R-:W-:Y:S01]  /*0300*/  FFMA R16, R5, R5, R16 ;  /* 0x0000000505107223 */ /* 0x000fe20000000010 */
[----:B------:R-:W-:Y:S01]  /*0310*/  FSEL R12, R12, -RZ, !P0 ;  /* 0x800000ff0c0c7208 */ /* 0x000fe20004000000 */
[----:B------:R-:W-:Y:S01]  /*0320*/  FMUL R8, R8, R8 ;  /* 0x0000000808087220 */ /* 0x000fe20000400000 */
[C---:B------:R-:W-:Y:S01]  /*0330*/  PRMT R5, R11.reuse, 0x7632, R5 ;  /* 0x000076320b057816 */ /* 0x040fe20000000005 */
[----:B------:R-:W-:Y:S01]  /*0340*/  FADD R15, R16, R15 ;  /* 0x0000000f100f7221 */ /* 0x000fe20000000000 */
[----:B------:R-:W-:Y:S01]  /*0350*/  SHF.L.U32 R11, R11, 0x10, RZ ;  /* 0x000000100b0b7819 */ /* 0x000fe200000006ff */
[----:B------:R-:W-:Y:S01]  /*0360*/  FFMA R12, R9, R9, R12 ;  /* 0x00000009090c7223 */ /* 0x000fe2000000000c */
[C---:B------:R-:W-:Y:S01]  /*0370*/  PRMT R3, R6.reuse, 0x7632, R3 ;  /* 0x0000763206037816 */ /* 0x040fe20000000003 */
[----:B------:R-:W-:Y:S01]  /*0380*/  IMAD.U32 R5, R5, 0x10000, RZ ;  /* 0x0001000005057824 */ /* 0x000fe200078e00ff */
[----:B------:R-:W-:Y:S01]  /*0390*/  SHF.L.U32 R6, R6, 0x10, RZ ;  /* 0x0000001006067819 */ /* 0x000fe200000006ff */
[----:B------:R-:W-:Y:S01]  /*03a0*/  FMUL R11, R11, R11 ;  /* 0x0000000b0b0b7220 */ /* 0x000fe20000400000 */
[----:B------:R-:W-:Y:S01]  /*03b0*/  FSEL R9, R10, -RZ, !P0 ;  /* 0x800000ff0a097208 */ /* 0x000fe20004000000 */
[----:B------:R-:W-:Y:S01]  /*03c0*/  FADD R12, R12, R15 ;  /* 0x0000000f0c0c7221 */ /* 0x000fe20000000000 */
[----:B------:R-:W-:Y:S01]  /*03d0*/  SHF.L.U32 R3, R3, 0x10, RZ ;  /* 0x0000001003037819 */ /* 0x000fe200000006ff */
[----:B------:R-:W-:Y:S01]  /*03e0*/  FMUL R5, R5, R5 ;  /* 0x0000000505057220 */ /* 0x000fe20000400000 */
[----:B------:R-:W-:Y:S01]  /*03f0*/  FSEL R8, R8, -RZ, !P0 ;  /* 0x800000ff08087208 */ /* 0x000fe20004000000 */
[----:B------:R-:W-:Y:S01]  /*0400*/  FFMA R9, R6, R6, R9 ;  /* 0x0000000606097223 */ /* 0x000fe20000000009 */
[C---:B------:R-:W-:Y:S01]  /*0410*/  PRMT R4, R7.reuse, 0x7632, R4 ;  /* 0x0000763207047816 */ /* 0x040fe20000000004 */
[----:B------:R-:W-:Y:S01]  /*0420*/  IMAD.U32 R7, R7, 0x10000, RZ ;  /* 0x0001000007077824 */ /* 0x000fe200078e00ff */
[----:B------:R-:W-:Y:S01]  /*0430*/  FSEL R6, R11, -RZ, !P0 ;  /* 0x800000ff0b067208 */ /* 0x000fe20004000000 */
[----:B------:R-:W-:Y:S01]  /*0440*/  FFMA R8, R3, R3, R8 ;  /* 0x0000000303087223 */ /* 0x000fe20000000008 */
[----:B------:R-:W-:Y:S01]  /*0450*/  FADD R9, R9, R12 ;  /* 0x0000000c09097221 */ /* 0x000fe20000000000 */
[----:B------:R-:W-:-:S02]  /*0460*/  SHF.L.U32 R4, R4, 0x10, RZ ;  /* 0x0000001004047819 */ /* 0x000fc400000006ff */
[----:B------:R-:W-:Y:S01]  /*0470*/  FSEL R5, R5, -RZ, !P0 ;  /* 0x800000ff05057208 */ /* 0x000fe20004000000 */
[----:B------:R-:W-:Y:S01]  /*0480*/  FFMA R6, R7, R7, R6 ;  /* 0x0000000707067223 */ /* 0x000fe20000000006 */
[----:B------:R-:W-:Y:S01]  /*0490*/  FADD R9, R8, R9 ;  /* 0x0000000908097221 */ /* 0x000fe20000000000 */
[----:B------:R-:W-:Y:S02]  /*04a0*/  LOP3.LUT P0, RZ, R0, 0x1f, RZ, 0xc0, !PT ;  /* 0x0000001f00ff7812 */ /* 0x000fe4000780c0ff */
[----:B------:R-:W-:Y:S01]  /*04b0*/  FFMA R5, R4, R4, R5 ;  /* 0x0000000404057223 */ /* 0x000fe20000000005 */
[----:B------:R-:W-:Y:S01]  /*04c0*/  FADD R6, R6, R9 ;  /* 0x0000000906067221 */ /* 0x000fe20000000000 */
[----:B------:R-:W-:Y:S02]  /*04d0*/  SHF.R.U32.HI R9, RZ, 0x3, R0 ;  /* 0x00000003ff097819 */ /* 0x000fe40000011600 */
[----:B------:R-:W-:Y:S01]  /*04e0*/  MOV R11, 0x4 ;  /* 0x00000004000b7802 */ /* 0x000fe20000000f00 */
[----:B------:R-:W-:Y:S01]  /*04f0*/  FADD R5, R5, R6 ;  /* 0x0000000605057221 */ /* 0x000fe20000000000 */
[----:B------:R-:W-:-:S04]  /*0500*/  LOP3.LUT R9, R9, 0x1c, RZ, 0xc0, !PT ;  /* 0x0000001c09097812 */ /* 0x000fc800078ec0ff */
[----:B------:R-:W0:Y:S02]  /*0510*/  SHFL.BFLY PT, R4, R5, 0x10, 0x1f ;  /* 0x0e001f0005047f89 */ /* 0x000e2400000e0000 */
[----:B0-----:R-:W-:-:S05]  /*0520*/  FADD R4, R5, R4 ;  /* 0x0000000405047221 */ /* 0x001fca0000000000 */
        /* <DEDUP_REMOVED lines=8> */
[----:B------:R-:W-:Y:S04]  /*05b0*/  @!P0 STS [R9], R8 ;  /* 0x0000000809008388 */ /* 0x000fe80000000800 */
[----:B------:R-:W-:Y:S06]  /*05c0*/  BAR.SYNC 0x0 ;  /* 0x0000000000007b1d */ /* 0x000fec0000000000 */
[----:B------:R-:W0:Y:S01]  /*05d0*/  @!P1 LDS R2, [R0.X4] ;  /* 0x0000000000029984 */ /* 0x000e220000004800 */
[----:B------:R-:W-:-:S04]  /*05e0*/  LOP3.LUT P0, RZ, R0, 0x7, RZ, 0xc0, !PT ;  /* 0x0000000700ff7812 */ /* 0x000fc8000780c0ff */
[----:B------:R-:W-:Y:S01]  /*05f0*/  ISETP.LT.AND P0, PT, R0, 0x8, !P0 ;  /* 0x000000080000780c */ /* 0x000fe20004701270 */
[----:B0-----:R-:W0:Y:S02]  /*0600*/  SHFL.BFLY PT, R3, R2, 0x4, 0x1f ;  /* 0x0c801f0002037f89 */ /* 0x001e2400000e0000 */
[----:B0-----:R-:W-:-:S05]  /*0610*/  FADD R3, R2, R3 ;  /* 0x0000000302037221 */ /* 0x001fca0000000000 */
[----:B------:R-:W0:Y:S02]  /*0620*/  SHFL.BFLY PT, R4, R3, 0x2, 0x1f ;  /* 0x0c401f0003047f89 */ /* 0x000e2400000e0000 */
[----:B0-----:R-:W-:-:S05]  /*0630*/  FADD R6, R3, R4 ;  /* 0x0000000403067221 */ /* 0x001fca0000000000 */
[----:B------:R-:W0:Y:S02]  /*0640*/  SHFL.BFLY PT, R5, R6, 0x1, 0x1f ;  /* 0x0c201f0006057f89 */ /* 0x000e2400000e0000 */
[----:B0-----:R-:W-:Y:S01]  /*0650*/  FADD R7, R6, R5 ;  /* 0x0000000506077221 */ /* 0x001fe20000000000 */
[----:B------:R-:W-:-:S04]  /*0660*/  IMAD.WIDE R4, R24, R11, c[0x0][0x178] ;  /* 0x00005e0018047625 */ /* 0x000fc800078e020b */
[----:B------:R-:W-:Y:S04]  /*0670*/  @P0 STS [R0.X4], R7 ;  /* 0x0000000700000388 */ /* 0x000fe80000004800 */
[----:B------:R-:W-:Y:S06]  /*0680*/  BAR.SYNC 0x0 ;  /* 0x0000000000007b1d */ /* 0x000fec0000000000 */
[----:B------:R-:W2:Y:S01]  /*0690*/  LDG.E.EL R4, [R4.64] ;  /* 0x0000000604047981 */ /* 0x000ea2000c2e1900 */
[----:B------:R-:W-:Y:S01]  /*06a0*/  MOV R9, 0x39e38e39 ;  /* 0x39e38e3900097802 */ /* 0x000fe20000000f00 */
[C---:B------:R-:W-:Y:S01]  /*06b0*/  IMAD.SHL.U32 R27, R28.reuse, 0x4, RZ ;  /* 0x000000041c1b7824 */ /* 0x040fe200078e00ff */
[----:B------:R-:W-:Y:S01]  /*06c0*/  SHF.L.U32 R0, R28, 0x5, RZ ;  /* 0x000000051c007819 */ /* 0x000fe200000006ff */
[----:B------:R-:W0:Y:S01]  /*06d0*/  LDS R2, [RZ] ;  /* 0x00000000ff027984 */ /* 0x000e220000000800 */
[----:B------:R-:W-:-:S02]  /*06e0*/  UPLOP3.LUT UP0, UPT, UPT, UPT, UPT, 0x80, 0x0 ;  /* 0x000000000000789c */ /* 0x000fc40003f0f070 */
[----:B------:R-:W-:Y:S01]  /*06f0*/  IADD3 R26, R27, 0x400, RZ ;  /* 0x000004001b1a7810 */ /* 0x000fe20007ffe0ff */
[----:B------:R-:W-:Y:S01]  /*0700*/  UMOV UR4, URZ ;  /* 0x0000003f00047c82 */ /* 0x000fe20008000000 */
[----:B0-----:R-:W-:-:S06]  /*0710*/  FFMA R2, R2, R9, 9.9999997473787516356e-06 ;  /* 0x3727c5ac02027423 */ /* 0x001fcc0000000009 */
[----:B------:R-:W0:Y:S01]  /*0720*/  MUFU.RSQ R2, R2 ;  /* 0x0000000200027308 */ /* 0x000e220000001400 */
[----:B--2---:R-:W-:-:S07]  /*0730*/  FFMA R3, R4, R9, 9.9999997473787516356e-06 ;  /* 0x3727c5ac04037423 */ /* 0x004fce0000000009 */
[----:B0-----:R-:W1:Y:S02]  /*0740*/  MUFU.RSQ R3, R3 ;  /* 0x0000000300037308 */ /* 0x001e640000001400 */
.L_x_0:
[----:B------:R-:W-:Y:S01]  /*0750*/  LOP3.LUT R32, R29, UR4, RZ, 0xfc, !PT ;  /* 0x000000041d207c12 */ /* 0x000fe2000f8efcff */
[----:B0-----:R-:W-:Y:S01]  /*0760*/  CS2R R12, SRZ ;  /* 0x00000000000c7805 */ /* 0x001fe2000001ff00 */
[----:B------:R-:W-:Y:S01]  /*0770*/  MOV R33, 0x2 ;  /* 0x0000000200217802 */ /* 0x000fe20000000f00 */
[----:B------:R-:W-:Y:S01]  /*0780*/  CS2R R14, SRZ ;  /* 0x00000000000e7805 */ /* 0x000fe2000001ff00 */
[----:B------:R-:W-:Y:S01]  /*0790*/  ISETP.GE.U32.AND P0, PT, R32, 0x900, PT ;  /* 0x000009002000780c */ /* 0x000fe20003f06070 */
[----:B------:R-:W-:Y:S01]  /*07a0*/  IMAD R34, R24, 0x900, R32 ;  /* 0x0000090018227824 */ /* 0x000fe200078e0220 */
[----:B------:R-:W-:Y:S01]  /*07b0*/  MOV R25, 0x4 ;  /* 0x0000000400197802 */ /* 0x000fe20000000f00 */
[----:B------:R-:W-:Y:S02]  /*07c0*/  CS2R R20, SRZ ;  /* 0x0000000000147805 */ /* 0x000fe4000001ff00 */
[----:B------:R-:W-:Y:S01]  /*07d0*/  IMAD.WIDE R4, R34, R33, c[0x0][0x170] ;  /* 0x00005c0022047625 */ /* 0x000fe200078e0221 */
[----:B------:R-:W-:Y:S01]  /*07e0*/  CS2R R16, SRZ ;  /* 0x0000000000107805 */ /* 0x000fe2000001ff00 */
[----:B------:R-:W-:-:S02]  /*07f0*/  CS2R R18, SRZ ;  /* 0x0000000000127805 */ /* 0x000fc4000001ff00 */
[----:B------:R-:W-:Y:S01]  /*0800*/  IMAD.WIDE.U32 R36, R32, R25, c[0x0][0x180] ;  /* 0x0000600020247625 */ /* 0x000fe200078e0019 */
[----:B------:R-:W-:-:S03]  /*0810*/  CS2R R22, SRZ ;  /* 0x0000000000167805 */ /* 0x000fc6000001ff00 */
[----:B------:R0:W2:Y:S01]  /*0820*/  @!P0 LDG.E.EF.128 R12, [R4.64] ;  /* 0x00000006040c8981 */ /* 0x0000a2000c0e1d00 */
[----:B------:R-:W-:-:S03]  /*0830*/  IMAD.WIDE R8, R34, R25, c[0x0][0x188] ;  /* 0x0000620022087625 */ /* 0x000fc600078e0219 */
[----:B------:R-:W3:Y:S04]  /*0840*/  @!P0 LDG.E.EL.128 R16, [R36.64] ;  /* 0x0000000624108981 */ /* 0x000ee8000c2e1d00 */
[----:B------:R4:W5:Y:S01]  /*0850*/  @!P0 LDG.E.EF.128 R20, [R8.64] ;  /* 0x0000000608148981 */ /* 0x000962000c0e1d00 */
[----:B------:R-:W-:Y:S01]  /*0860*/  CS2R R6, SRZ ;  /* 0x0000000000067805 */ /* 0x000fe2000001ff00 */
[----:B0-----:R-:W-:-:S05]  /*0870*/  LOP3.LUT R5, R32, 0x4, RZ, 0xfc, !PT ;  /* 0x0000000420057812 */ /* 0x001fca00078efcff */
[----:B------:R-:W-:Y:S02]  /*0880*/  IMAD R30, R24, 0x900, R5 ;  /* 0x00000900181e7824 */ /* 0x000fe400078e0205 */
[----:B------:R-:W-:Y:S02]  /*0890*/  CS2R R4, SRZ ;  /* 0x0000000000047805 */ /* 0x000fe4000001ff00 */
[----:B------:R-:W-:-:S05]  /*08a0*/  IMAD.WIDE R30, R30, R25, c[0x0][0x188] ;  /* 0x000062001e1e7625 */ /* 0x000fca00078e0219 */
[----:B------:R0:W5:Y:S01]  /*08b0*/  @!P0 LDG.E.EF.128 R4, [R30.64] ;  /* 0x000000061e048981 */ /* 0x000162000c0e1d00 */
[----:B--2---:R-:W-:Y:S02]  /*08c0*/  SEL R12, R12, RZ, !P0 ;  /* 0x000000ff0c0c7207 */ /* 0x004fe40004000000 */
[----:B---3--:R-:W-:-:S03]  /*08d0*/  SEL R16, R16, RZ, !P0 ;  /* 0x000000ff10107207 */ /* 0x008fc60004000000 */
[----:B----4-:R-:W-:Y:S01]  /*08e0*/  IMAD.U32 R8, R12, 0x10000, RZ ;  /* 0x000100000c087824 */ /* 0x010fe200078e00ff */
[----:B-----5:R-:W-:Y:S01]  /*08f0*/  SEL R11, R20, RZ, !P0 ;  /* 0x000000ff140b7207 */ /* 0x020fe20004000000 */
[----:B------:R-:W-:Y:S02]  /*0900*/  FADD R9, R16, 1 ;  /* 0x3f80000010097421 */ /* 0x000fe40000000000 */
[----:B-1----:R-:W-:-:S04]  /*0910*/  FMUL R8, R3, R8 ;  /* 0x0000000803087220 */ /* 0x002fc80000400000 */
[----:B0-----:R-:W-:Y:S02]  /*0920*/  FFMA R30, R8, R9, R11 ;  /* 0x00000009081e7223 */ /* 0x001fe4000000000b */
[----:B------:R-:W-:Y:S01]  /*0930*/  CS2R R8, SRZ ;  /* 0x0000000000087805 */ /* 0x000fe2000001ff00 */
[----:B------:R-:W-:-:S06]  /*0940*/  CS2R R10, SRZ ;  /* 0x00000000000a7805 */ /* 0x000fcc000001ff00 */
[----:B------:R0:W2:Y:S01]  /*0950*/  @!P0 LDG.E.EL.128 R8, [R36.64+0x10] ;  /* 0x0000100624088981 */ /* 0x0000a2000c2e1d00 */
[----:B------:R-:W-:Y:S02]  /*0960*/  SEL R13, R13, RZ, !P0 ;  /* 0x000000ff0d0d7207 */ /* 0x000fe40004000000 */
[----:B------:R-:W-:Y:S02]  /*0970*/  SEL R16, R18, RZ, !P0 ;  /* 0x000000ff12107207 */ /* 0x000fe40004000000 */
[----:B------:R-:W-:Y:S02]  /*0980*/  SHF.L.U32 R18, R13, 0x10, RZ ;  /* 0x000000100d127819 */ /* 0x000fe400000006ff */
[----:B------:R-:W-:Y:S01]  /*0990*/  SEL R22, R22, RZ, !P0 ;  /* 0x000000ff16167207 */ /* 0x000fe20004000000 */
[----:B------:R-:W-:Y:S01]  /*09a0*/  FADD R16, R16, 1 ;  /* 0x3f80000010107421 */ /* 0x000fe20000000000 */
[----:B------:R-:W-:Y:S01]  /*09b0*/  PRMT R12, R12, 0x7632, R12 ;  /* 0x000076320c0c7816 */ /* 0x000fe2000000000c */
[----:B------:R-:W-:Y:S01]  /*09c0*/  FMUL R31, R3, R18 ;  /* 0x00000012031f7220 */ /* 0x000fe20000400000 */
[----:B------:R-:W-:-:S02]  /*09d0*/  PRMT R13, R13, 0x7632, R13 ;  /* 0x000076320d0d7816 */ /* 0x000fc4000000000d */
[----:B------:R-:W-:Y:S01]  /*09e0*/  SEL R17, R17, RZ, !P0 ;  /* 0x000000ff11117207 */ /* 0x000fe20004000000 */
[----:B------:R-:W-:Y:S01]  /*09f0*/  FFMA R31, R31, R16, R22 ;  /* 0x000000101f1f7223 */ /* 0x000fe20000000016 */
[----:B------:R-:W-:Y:S02]  /*0a00*/  SEL R19, R19, RZ, !P0 ;  /* 0x000000ff13137207 */ /* 0x000fe40004000000 */
[----:B------:R-:W-:Y:S02]  /*0a10*/  SHF.L.U32 R12, R12, 0x10, RZ ;  /* 0x000000100c0c7819 */ /* 0x000fe400000006ff */
[----:B0-----:R-:W-:Y:S02]  /*0a20*/  SHF.L.U32 R36, R13, 0x10, RZ ;  /* 0x000000100d247819 */ /* 0x001fe400000006ff */
[----:B------:R-:W-:Y:S02]  /*0a30*/  SEL R16, R14, RZ, !P0 ;  /* 0x000000ff0e107207 */ /* 0x000fe40004000000 */
[----:B------:R-:W-:Y:S01]  /*0a40*/  SEL R37, R15, RZ, !P0 ;  /* 0x000000ff0f257207 */ /* 0x000fe20004000000 */
[----:B------:R-:W-:Y:S01]  /*0a50*/  FADD R35, R17, 1 ;  /* 0x3f80000011237421 */ /* 0x000fe20000000000 */
[----:B------:R-:W-:Y:S01]  /*0a60*/  SEL R21, R21, RZ, !P0 ;  /* 0x000000ff15157207 */ /* 0x000fe20004000000 */
[----:B------:R-:W-:Y:S01]  /*0a70*/  FADD R13, R19, 1 ;  /* 0x3f800000130d7421 */ /* 0x000fe20000000000 */
[----:B------:R-:W-:Y:S01]  /*0a80*/  SEL R23, R23, RZ, !P0 ;  /* 0x000000ff17177207 */ /* 0x000fe20004000000 */
[C---:B------:R-:W-:Y:S01]  /*0a90*/  FMUL R12, R3.reuse, R12 ;  /* 0x0000000c030c7220 */ /* 0x040fe20000400000 */
[----:B------:R-:W-:Y:S01]  /*0aa0*/  FMUL R36, R3, R36 ;  /* 0x0000002403247220 */ /* 0x000fe20000400000 */
[----:B------:R-:W-:Y:S01]  /*0ab0*/  IMAD.U32 R18, R16, 0x10000, RZ ;  /* 0x0001000010127824 */ /* 0x000fe200078e00ff */
[----:B------:R-:W-:Y:S01]  /*0ac0*/  SHF.L.U32 R22, R37, 0x10, RZ ;  /* 0x0000001025167819 */ /* 0x000fe200000006ff */
[----:B------:R-:W-:Y:S01]  /*0ad0*/  FFMA R35, R12, R35, R21 ;  /* 0x000000230c237223 */ /* 0x000fe20000000015 */
[----:B------:R-:W-:Y:S01]  /*0ae0*/  FFMA R36, R36, R13, R23 ;  /* 0x0000000d24247223 */ /* 0x000fe20000000017 */
[----:B------:R-:W-:Y:S01]  /*0af0*/  SEL R4, R4, RZ, !P0 ;  /* 0x000000ff04047207 */ /* 0x000fe20004000000 */
[----:B------:R-:W-:Y:S01]  /*0b00*/  CS2R R12, SRZ ;  /* 0x00000000000c7805 */ /* 0x000fe2000001ff00 */
[----:B------:R-:W-:Y:S01]  /*0b10*/  CS2R R14, SRZ ;  /* 0x00000000000e7805 */ /* 0x000fe2000001ff00 */
[----:B------:R-:W-:Y:S01]  /*0b20*/  SEL R6, R6, RZ, !P0 ;  /* 0x000000ff06067207 */ /* 0x000fe20004000000 */
[C---:B------:R-:W-:Y:S01]  /*0b30*/  FMUL R19, R3.reuse, R18 ;  /* 0x0000001203137220 */ /* 0x040fe20000400000 */
[----:B------:R-:W-:Y:S01]  /*0b40*/  IMAD.WIDE R20, R34, R33, c[0x0][0x160] ;  /* 0x0000580022147625 */ /* 0x000fe200078e0221 */
[----:B------:R-:W-:-:S03]  /*0b50*/  FMUL R17, R3, R22 ;  /* 0x0000001603117220 */ /* 0x000fc60000400000 */
[----:B------:R-:W-:Y:S01]  /*0b60*/  IMAD.WIDE.U32 R32, R32, R25, c[0x0][0x168] ;  /* 0x00005a0020207625 */ /* 0x000fe200078e0019 */
[----:B------:R0:W3:Y:S01]  /*0b70*/  @!P0 LDG.E.EF.128 R12, [R20.64] ;  /* 0x00000006140c8981 */ /* 0x0000e2000c0e1d00 */
[----:B------:R-:W-:Y:S01]  /*0b80*/  CS2R R22, SRZ ;  /* 0x0000000000167805 */ /* 0x000fe2000001ff00 */
[----:B0-----:R-:W-:-:S06]  /*0b90*/  CS2R R20, SRZ ;  /* 0x0000000000147805 */ /* 0x001fcc000001ff00 */
[----:B------:R0:W4:Y:S01]  /*0ba0*/  @!P0 LDG.E.EL.128 R20, [R32.64+0x10] ;  /* 0x0000100620148981 */ /* 0x000122000c2e1d00 */
[----:B--2---:R-:W-:Y:S02]  /*0bb0*/  SEL R8, R8, RZ, !P0 ;  /* 0x000000ff08087207 */ /* 0x004fe40004000000 */
[----:B------:R-:W-:-:S03]  /*0bc0*/  SEL R10, R10, RZ, !P0 ;  /* 0x000000ff0a0a7207 */ /* 0x000fc60004000000 */
[----:B------:R-:W-:Y:S02]  /*0bd0*/  FADD R8, R8, 1 ;  /* 0x3f80000008087421 */ /* 0x000fe40000000000 */
[----:B------:R-:W-:Y:S02]  /*0be0*/  FADD R10, R10, 1 ;  /* 0x3f8000000a0a7421 */ /* 0x000fe40000000000 */
[--C-:B------:R-:W-:Y:S01]  /*0bf0*/  FFMA R8, R19, R8, R4.reuse ;  /* 0x0000000813087223 */ /* 0x100fe20000000004 */
[----:B------:R-:W-:Y:S01]  /*0c00*/  PRMT R4, R16, 0x7632, R4 ;  /* 0x0000763210047816 */ /* 0x000fe20000000004 */
[----:B------:R-:W-:Y:S01]  /*0c10*/  FFMA R10, R17, R10, R6 ;  /* 0x0000000a110a7223 */ /* 0x000fe20000000006 */
[----:B------:R-:W-:Y:S01]  /*0c20*/  CS2R R18, SRZ ;  /* 0x0000000000127805 */ /* 0x000fe2000001ff00 */
[----:B------:R-:W-:-:S06]  /*0c30*/  CS2R R16, SRZ ;  /* 0x0000000000107805 */ /* 0x000fcc000001ff00 */
[----:B------:R0:W2:Y:S01]  /*0c40*/  @!P0 LDG.E.EL.128 R16, [R32.64] ;  /* 0x0000000620108981 */ /* 0x0000a2000c2e1d00 */
[----:B------:R-:W-:Y:S02]  /*0c50*/  SEL R9, R9, RZ, !P0 ;  /* 0x000000ff09097207 */ /* 0x000fe40004000000 */
[----:B------:R-:W-:Y:S02]  /*0c60*/  SHF.L.U32 R4, R4, 0x10, RZ ;  /* 0x0000001004047819 */ /* 0x000fe400000006ff */
[----:B------:R-:W-:Y:S01]  /*0c70*/  SEL R5, R5, RZ, !P0 ;  /* 0x000000ff05057207 */ /* 0x000fe20004000000 */
[----:B------:R-:W-:Y:S01]  /*0c80*/  FADD R9, R9, 1 ;  /* 0x3f80000009097421 */ /* 0x000fe20000000000 */
[----:B------:R-:W-:Y:S01]  /*0c90*/  PRMT R37, R37, 0x7632, R37 ;  /* 0x0000763225257816 */ /* 0x000fe20000000025 */
[----:B------:R-:W-:Y:S01]  /*0ca0*/  FMUL R4, R3, R4 ;  /* 0x0000000403047220 */ /* 0x000fe20000400000 */
[----:B------:R-:W-:-:S03]  /*0cb0*/  SEL R11, R11, RZ, !P0 ;  /* 0x000000ff0b0b7207 */ /* 0x000fc60004000000 */
[----:B------:R-:W-:Y:S01]  /*0cc0*/  FFMA R9, R4, R9, R5 ;  /* 0x0000000904097223 */ /* 0x000fe20000000005 */
[----:B------:R-:W-:Y:S01]  /*0cd0*/  SHF.L.U32 R4, R37, 0x10, RZ ;  /* 0x0000001025047819 */ /* 0x000fe200000006ff */
[----:B------:R-:W-:Y:S01]  /*0ce0*/  FADD R11, R11, 1 ;  /* 0x3f8000000b0b7421 */ /* 0x000fe20000000000 */
[----:B------:R-:W-:-:S03]  /*0cf0*/  SEL R7, R7, RZ, !P0 ;  /* 0x000000ff07077207 */ /* 0x000fc60004000000 */
[----:B------:R-:W-:-:S04]  /*0d00*/  FMUL R4, R3, R4 ;  /* 0x0000000403047220 */ /* 0x000fc80000400000 */
[--C-:B------:R-:W-:Y:S01]  /*0d10*/  FFMA R11, R4, R11, R7.reuse ;  /* 0x0000000b040b7223 */ /* 0x100fe20000000007 */
[----:B---3--:R-:W-:Y:S02]  /*0d20*/  SEL R12, R12, RZ, !P0 ;  /* 0x000000ff0c0c7207 */ /* 0x008fe40004000000 */
[----:B------:R-:W-:Y:S02]  /*0d30*/  SEL R13, R13, RZ, !P0 ;  /* 0x000000ff0d0d7207 */ /* 0x000fe40004000000 */
[C---:B------:R-:W-:Y:S02]  /*0d40*/  PRMT R4, R12.reuse, 0x7632, R4 ;  /* 0x000076320c047816 */ /* 0x040fe40000000004 */
[C---:B------:R-:W-:Y:S01]  /*0d50*/  PRMT R7, R13.reuse, 0x7632, R7 ;  /* 0x000076320d077816 */ /* 0x040fe20000000007 */
[----:B0-----:R-:W-:Y:S01]  /*0d60*/  IMAD.U32 R33, R13, 0x10000, RZ ;  /* 0x000100000d217824 */ /* 0x001fe200078e00ff */
[----:B------:R-:W-:Y:S02]  /*0d70*/  SHF.L.U32 R13, R12, 0x10, RZ ;  /* 0x000000100c0d7819 */ /* 0x000fe400000006ff */
[----:B------:R-:W-:-:S03]  /*0d80*/  SHF.L.U32 R37, R7, 0x10, RZ ;  /* 0x0000001007257819 */ /* 0x000fc600000006ff */
[----:B------:R-:W-:Y:S01]  /*0d90*/  FMUL R7, R2, R13 ;  /* 0x0000000d02077220 */ /* 0x000fe20000400000 */
[----:B------:R-:W-:Y:S01]  /*0da0*/  SEL R14, R14, RZ, !P0 ;  /* 0x000000ff0e0e7207 */ /* 0x000fe20004000000 */
[----:B------:R-:W-:Y:S01]  /*0db0*/  FMUL R13, R2, R37 ;  /* 0x00000025020d7220 */ /* 0x000fe20000400000 */
[----:B------:R-:W-:Y:S02]  /*0dc0*/  SEL R15, R15, RZ, !P0 ;  /* 0x000000ff0f0f7207 */ /* 0x000fe40004000000 */
[----:B----4-:R-:W-:Y:S02]  /*0dd0*/  SEL R21, R21, RZ, !P0 ;  /* 0x000000ff15157207 */ /* 0x010fe40004000000 */
[----:B------:R-:W-:Y:S02]  /*0de0*/  SEL R20, R20, RZ, !P0 ;  /* 0x000000ff14147207 */ /* 0x000fe40004000000 */
[----:B------:R-:W-:Y:S02]  /*0df0*/  SEL R22, R22, RZ, !P0 ;  /* 0x000000ff16167207 */ /* 0x000fe40004000000 */
[----:B------:R-:W-:Y:S01]  /*0e00*/  SEL R23, R23, RZ, !P0 ;  /* 0x000000ff17177207 */ /* 0x000fe20004000000 */
[----:B------:R-:W-:-:S02]  /*0e10*/  FADD R20, R20, 1 ;  /* 0x3f80000014147421 */ /* 0x000fc40000000000 */
[----:B------:R-:W-:Y:S02]  /*0e20*/  FADD R22, R22, 1 ;  /* 0x3f80000016167421 */ /* 0x000fe40000000000 */
[----:B------:R-:W-:Y:S01]  /*0e30*/  FADD R23, R23, 1 ;  /* 0x3f80000017177421 */ /* 0x000fe20000000000 */
[----:B------:R-:W-:Y:S06]  /*0e40*/  BAR.SYNC 0x0 ;  /* 0x0000000000007b1d */ /* 0x000fec0000000000 */
[----:B--2---:R-:W-:Y:S02]  /*0e50*/  SEL R5, R16, RZ, !P0 ;  /* 0x000000ff10057207 */ /* 0x004fe40004000000 */
[----:B------:R-:W-:-:S02]  /*0e60*/  SEL R6, R18, RZ, !P0 ;  /* 0x000000ff12067207 */ /* 0x000fc40004000000 */
[----:B------:R-:W-:Y:S02]  /*0e70*/  SEL R16, R17, RZ, !P0 ;  /* 0x000000ff11107207 */ /* 0x000fe40004000000 */
[----:B------:R-:W-:Y:S02]  /*0e80*/  SEL R19, R19, RZ, !P0 ;  /* 0x000000ff13137207 */ /* 0x000fe40004000000 */
[----:B------:R-:W-:Y:S01]  /*0e90*/  SHF.L.U32 R17, R4, 0x10, RZ ;  /* 0x0000001004117819 */ /* 0x000fe200000006ff */
[----:B------:R-:W-:Y:S01]  /*0ea0*/  FADD R6, R6, 1 ;  /* 0x3f80000006067421 */ /* 0x000fe20000000000 */
[----:B------:R-:W-:Y:S01]  /*0eb0*/  FMUL R4, R2, R33 ;  /* 0x0000002102047220 */ /* 0x000fe20000400000 */
[----:B------:R-:W-:Y:S01]  /*0ec0*/  FADD R5, R5, 1 ;  /* 0x3f80000005057421 */ /* 0x000fe20000000000 */
[----:B------:R-:W-:Y:S01]  /*0ed0*/  FADD R16, R16, 1 ;  /* 0x3f80000010107421 */ /* 0x000fe20000000000 */
[----:B------:R-:W-:Y:S01]  /*0ee0*/  FADD R19, R19, 1 ;  /* 0x3f80000013137421 */ /* 0x000fe20000000000 */
[----:B------:R-:W-:Y:S01]  /*0ef0*/  FMUL R12, R2, R17 ;  /* 0x00000011020c7220 */ /* 0x000fe20000400000 */
[----:B------:R-:W-:Y:S01]  /*0f00*/  FFMA R6, R4, R6, R31 ;  /* 0x0000000604067223 */ /* 0x000fe2000000001f */
[----:B------:R-:W-:Y:S01]  /*0f10*/  FFMA R4, R7, R5, R30 ;  /* 0x0000000507047223 */ /* 0x000fe2000000001e */
[----:B------:R-:W-:Y:S01]  /*0f20*/  FFMA R7, R13, R19, R36 ;  /* 0x000000130d077223 */ /* 0x000fe20000000024 */
[----:B------:R-:W-:Y:S01]  /*0f30*/  FFMA R5, R12, R16, R35 ;  /* 0x000000100c057223 */ /* 0x000fe20000000023 */
[----:B------:R-:W-:-:S02]  /*0f40*/  PRMT R16, R15, 0x7632, R16 ;  /* 0x000076320f107816 */ /* 0x000fc40000000010 */
[C---:B------:R-:W-:Y:S01]  /*0f50*/  PRMT R13, R14.reuse, 0x7632, R13 ;  /* 0x000076320e0d7816 */ /* 0x040fe2000000000d */
[----:B------:R-:W-:Y:S01]  /*0f60*/  FADD R12, R21, 1 ;  /* 0x3f800000150c7421 */ /* 0x000fe20000000000 */
[----:B------:R-:W-:Y:S01]  /*0f70*/  SHF.L.U32 R17, R14, 0x10, RZ ;  /* 0x000000100e117819 */ /* 0x000fe200000006ff */
[----:B------:R-:W-:Y:S01]  /*0f80*/  IMAD.U32 R15, R15, 0x10000, RZ ;  /* 0x000100000f0f7824 */ /* 0x000fe200078e00ff */
[----:B------:R-:W-:Y:S02]  /*0f90*/  SHF.L.U32 R21, R16, 0x10, RZ ;  /* 0x0000001010157819 */ /* 0x000fe400000006ff */
[----:B------:R-:W-:Y:S01]  /*0fa0*/  SHF.L.U32 R19, R13, 0x10, RZ ;  /* 0x000000100d137819 */ /* 0x000fe200000006ff */
[C---:B------:R-:W-:Y:S01]  /*0fb0*/  FMUL R15, R2.reuse, R15 ;  /* 0x0000000f020f7220 */ /* 0x040fe20000400000 */
[C---:B------:R-:W-:Y:S01]  /*0fc0*/  FMUL R13, R2.reuse, R17 ;  /* 0x00000011020d7220 */ /* 0x040fe20000400000 */
[C---:B------:R-:W-:Y:S02]  /*0fd0*/  FMUL R16, R2.reuse, R21 ;  /* 0x0000001502107220 */ /* 0x040fe40000400000 */
[----:B------:R-:W-:Y:S01]  /*0fe0*/  FMUL R14, R2, R19 ;  /* 0x00000013020e7220 */ /* 0x000fe20000400000 */
[----:B------:R-:W-:Y:S01]  /*0ff0*/  FFMA R10, R15, R22, R10 ;  /* 0x000000160f0a7223 */ /* 0x000fe2000000000a */
[----:B------:R-:W-:Y:S01]  /*1000*/  FFMA R8, R13, R20, R8 ;  /* 0x000000140d087223 */ /* 0x000fe20000000008 */
[----:B------:R-:W-:Y:S01]  /*1010*/  FFMA R11, R16, R23, R11 ;  /* 0x00000017100b7223 */ /* 0x000fe2000000000b */
[----:B------:R-:W-:Y:S01]  /*1020*/  FFMA R9, R14, R12, R9 ;  /* 0x0000000c0e097223 */ /* 0x000fe20000000009 */
[----:B------:R-:W-:Y:S04]  /*1030*/  STS.128 [R0], R4 ;  /* 0x0000000400007388 */ /* 0x000fe80000000c00 */
[----:B------:R-:W-:Y:S04]  /*1040*/  STS.128 [R0+0x10], R8 ;  /* 0x0000100800007388 */ /* 0x000fe80000000c00 */
[----:B------:R-:W-:Y:S06]  /*1050*/  BAR.SYNC 0x0 ;  /* 0x0000000000007b1d */ /* 0x000fec0000000000 */
[----:B------:R-:W0:Y:S04]  /*1060*/  LDS.128 R12, [R28.X16] ;  /* 0x000000001c0c7984 */ /* 0x000e28000000cc00 */
[----:B------:R-:W1:Y:S01]  /*1070*/  LDS.128 R16, [R28.X16+0x1000] ;  /* 0x001000001c107984 */ /* 0x000e62000000cc00 */
[----:B------:R-:W-:-:S04]  /*1080*/  LOP3.LUT R21, R27, UR4, RZ, 0xfc, !PT ;  /* 0x000000041b157c12 */ /* 0x000fc8000f8efcff */
[----:B------:R-:W-:Y:S01]  /*1090*/  ISETP.GE.U32.AND P0, PT, R21, 0x900, PT ;  /* 0x000009001500780c */ /* 0x000fe20003f06070 */
[----:B------:R-:W-:Y:S01]  /*10a0*/  IMAD R20, R24, 0x900, R21 ;  /* 0x0000090018147824 */ /* 0x000fe200078e0215 */
[----:B------:R-:W-:-:S03]  /*10b0*/  LOP3.LUT R23, R26, UR4, RZ, 0xfc, !PT ;  /* 0x000000041a177c12 */ /* 0x000fc6000f8efcff */
[----:B------:R-:W-:Y:S01]  /*10c0*/  IMAD.WIDE R4, R20, R25, c[0x0][0x190] ;  /* 0x0000640014047625 */ /* 0x000fe200078e0219 */
[----:B------:R-:W-:-:S03]  /*10d0*/  ISETP.GE.U32.AND P1, PT, R23, 0x900, PT ;  /* 0x000009001700780c */ /* 0x000fc60003f26070 */
[----:B------:R-:W-:-:S04]  /*10e0*/  IMAD R22, R24, 0x900, R23 ;  /* 0x0000090018167824 */ /* 0x000fc800078e0217 */
[----:B------:R-:W-:Y:S01]  /*10f0*/  IMAD.WIDE R6, R22, R25, c[0x0][0x190] ;  /* 0x0000640016067625 */ /* 0x000fe200078e0219 */
[----:B------:R-:W-:Y:S01]  /*1100*/  UMOV UR4, 0x800 ;  /* 0x0000080000047882 */ /* 0x000fe20000000000 */
[----:B0-----:R0:W-:Y:S01]  /*1110*/  @!P0 STG.E.128 [R4.64], R12 ;  /* 0x0000000c04008986 */ /* 0x0011e2000c101d06 */
[----:B------:R-:W-:Y:S01]  /*1120*/  PLOP3.LUT P0, PT, PT, PT, UP0, 0x80, 0x0 ;  /* 0x000000000000781c */ /* 0x000fe20003f0f008 */
[----:B------:R-:W-:Y:S02]  /*1130*/  UPLOP3.LUT UP0, UPT, UPT, UPT, UPT, 0x40, 0x0 ;  /* 0x000000000000789c */ /* 0x000fe40003f0e870 */
[----:B-1----:R0:W-:Y:S10]  /*1140*/  @!P1 STG.E.128 [R6.64], R16 ;  /* 0x0000001006009986 */ /* 0x0021f4000c101d06 */
[----:B------:R-:W-:Y:S05]  /*1150*/  @P0 BRA `(.L_x_0) ;  /* 0xfffff5f000000947 */ /* 0x000fea000383ffff */
[----:B------:R-:W-:Y:S05]  /*1160*/  EXIT ;  /* 0x000000000000794d */ /* 0x000fea0003800000 */
.L_x_1:
[----:B------:R-:W-:-:S00]  /*1170*/  BRA `(.L_x_1) ;  /* 0xfffffff000007947 */ /* 0x000fc0000383ffff */
[----:B------:R-:W-:-:S00]  /*1180*/  NOP ;  /* 0x0000000000007918 */ /* 0x000fc00000000000 */
[----:B------:R-:W-:-:S00]  /*1190*/  NOP ;  /* 0x0000000000007918 */ /* 0x000fc00000000000 */
[----:B------:R-:W-:-:S00]  /*11a0*/  NOP ;  /* 0x0000000000007918 */ /* 0x000fc00000000000 */
[----:B------:R-:W-:-:S00]  /*11b0*/  NOP ;  /* 0x0000000000007918 */ /* 0x000fc00000000000 */
[----:B------:R-:W-:-:S00]  /*11c0*/  NOP ;  /* 0x0000000000007918 */ /* 0x000fc00000000000 */
[----:B------:R-:W-:-:S00]  /*11d0*/  NOP ;  /* 0x0000000000007918 */ /* 0x000fc00000000000 */
[----:B------:R-:W-:-:S00]  /*11e0*/  NOP ;  /* 0x0000000000007918 */ /* 0x000fc00000000000 */
[----:B------:R-:W-:-:S00]  /*11f0*/  NOP ;  /* 0x0000000000007918 */ /* 0x000fc00000000000 */
.L_x_2:


//--------------------- .nv.global.init           --------------------------
	.section	.nv.global.init,"aw",@progbits
.nv.global.init:
	.type		_$_str,@object
	.size		_$_str,(.L_0 - _$_str)
_$_str:
        /*0000*/ 	.byte	0x5f, 0x5f, 0x43, 0x55, 0x44, 0x41, 0x5f, 0x46, 0x54, 0x5a, 0x00
.L_0:


//--------------------- .nv.shared.triton__0d1d2d3d4d5d6d7de8de --------------------------
	.section	.nv.shared.triton__0d1d2d3d4d5d6d7de8de,"aw",@nobits
	.align	16
